	.headerflags	@"EF_CUDA_TEXMODE_UNIFIED EF_CUDA_64BIT_ADDRESS EF_CUDA_ACCELERATORS EF_CUDA_SM90 EF_CUDA_VIRTUAL_SM(EF_CUDA_SM90)"
	.elftype	@"ET_EXEC"


//--------------------- .nv.info                  --------------------------
	.section	.nv.info,"",@"SHT_CUDA_INFO"
	.align	4


	//----- nvinfo : EIATTR_REGCOUNT
	.align		4
        /*0000*/ 	.byte	0x04, 0x2f
        /*0002*/ 	.short	(.L_3 - .L_2)
	.align		4
.L_2:
        /*0004*/ 	.word	index@(triton_poi_fused__native_batch_norm_legit_no_training_convolution_sigmoid_27)
        /*0008*/ 	.word	0x00000013


	//----- nvinfo : EIATTR_MIN_STACK_SIZE
	.align		4
.L_3:
        /*000c*/ 	.byte	0x04, 0x12
        /*000e*/ 	.short	(.L_5 - .L_4)
	.align		4
.L_4:
        /*0010*/ 	.word	index@(triton_poi_fused__native_batch_norm_legit_no_training_convolution_sigmoid_27)
        /*0014*/ 	.word	0x00000000


	//----- nvinfo : EIATTR_FRAME_SIZE
	.align		4
.L_5:
        /*0018*/ 	.byte	0x04, 0x11
        /*001a*/ 	.short	(.L_7 - .L_6)
	.align		4
.L_6:
        /*001c*/ 	.word	index@(triton_poi_fused__native_batch_norm_legit_no_training_convolution_sigmoid_27)
        /*0020*/ 	.word	0x00000000


	//----- nvinfo : EIATTR_MIN_STACK_SIZE
	.align		4
.L_7:
        /*0024*/ 	.byte	0x04, 0x12
        /*0026*/ 	.short	(.L_9 - .L_8)
	.align		4
.L_8:
        /*0028*/ 	.word	index@(triton_poi_fused__native_batch_norm_legit_no_training_convolution_sigmoid_27)
        /*002c*/ 	.word	0x00000000
.L_9:


//--------------------- .nv.info.triton_poi_fused__native_batch_norm_legit_no_training_convolution_sigmoid_27 --------------------------
	.section	.nv.info.triton_poi_fused__native_batch_norm_legit_no_training_convolution_sigmoid_27,"",@"SHT_CUDA_INFO"
	.sectionflags	@""
	.align	4


	//----- nvinfo : EIATTR_CUDA_API_VERSION
	.align		4
        /*0000*/ 	.byte	0x04, 0x37
        /*0002*/ 	.short	(.L_11 - .L_10)
.L_10:
        /*0004*/ 	.word	0x0000007c


	//----- nvinfo : EIATTR_KPARAM_INFO
	.align		4
.L_11:
        /*0008*/ 	.byte	0x04, 0x17
        /*000a*/ 	.short	(.L_13 - .L_12)
.L_12:
        /*000c*/ 	.word	0x00000000
        /*0010*/ 	.short	0x0007
        /*0012*/ 	.short	0x0038
        /*0014*/ 	.byte	0x00, 0xf0, 0x11, 0x00


	//----- nvinfo : EIATTR_KPARAM_INFO
	.align		4
.L_13:
        /*0018*/ 	.byte	0x04, 0x17
        /*001a*/ 	.short	(.L_15 - .L_14)
.L_14:
        /*001c*/ 	.word	0x00000000
        /*0020*/ 	.short	0x0006
        /*0022*/ 	.short	0x0030
        /*0024*/ 	.byte	0x00, 0xf4, 0x21, 0x00


	//----- nvinfo : EIATTR_KPARAM_INFO
	.align		4
.L_15:
        /*0028*/ 	.byte	0x04, 0x17
        /*002a*/ 	.short	(.L_17 - .L_16)
.L_16:
        /*002c*/ 	.word	0x00000000
        /*0030*/ 	.short	0x0005
        /*0032*/ 	.short	0x0028
        /*0034*/ 	.byte	0x00, 0xf4, 0x21, 0x00


	//----- nvinfo : EIATTR_KPARAM_INFO
	.align		4
.L_17:
        /*0038*/ 	.byte	0x04, 0x17
        /*003a*/ 	.short	(.L_19 - .L_18)
.L_18:
        /*003c*/ 	.word	0x00000000
        /*0040*/ 	.short	0x0004
        /*0042*/ 	.short	0x0020
        /*0044*/ 	.byte	0x00, 0xf4, 0x21, 0x00


	//----- nvinfo : EIATTR_KPARAM_INFO
	.align		4
.L_19:
        /*0048*/ 	.byte	0x04, 0x17
        /*004a*/ 	.short	(.L_21 - .L_20)
.L_20:
        /*004c*/ 	.word	0x00000000
        /*0050*/ 	.short	0x0003
        /*0052*/ 	.short	0x0018
        /*0054*/ 	.byte	0x00, 0xf4, 0x21, 0x00


	//----- nvinfo : EIATTR_KPARAM_INFO
	.align		4
.L_21:
        /*0058*/ 	.byte	0x04, 0x17
        /*005a*/ 	.short	(.L_23 - .L_22)
.L_22:
        /*005c*/ 	.word	0x00000000
        /*0060*/ 	.short	0x0002
        /*0062*/ 	.short	0x0010
        /*0064*/ 	.byte	0x00, 0xf4, 0x21, 0x00


	//----- nvinfo : EIATTR_KPARAM_INFO
	.align		4
.L_23:
        /*0068*/ 	.byte	0x04, 0x17
        /*006a*/ 	.short	(.L_25 - .L_24)
.L_24:
        /*006c*/ 	.word	0x00000000
        /*0070*/ 	.short	0x0001
        /*0072*/ 	.short	0x0008
        /*0074*/ 	.byte	0x00, 0xf4, 0x21, 0x00


	//----- nvinfo : EIATTR_KPARAM_INFO
	.align		4
.L_25:
        /*0078*/ 	.byte	0x04, 0x17
        /*007a*/ 	.short	(.L_27 - .L_26)
.L_26:
        /*007c*/ 	.word	0x00000000
        /*0080*/ 	.short	0x0000
        /*0082*/ 	.short	0x0000
        /*0084*/ 	.byte	0x00, 0xf4, 0x21, 0x00


	//----- nvinfo : EIATTR_SPARSE_MMA_MASK
	.align		4
.L_27:
        /*0088*/ 	.byte	0x03, 0x50
        /*008a*/ 	.short	0x0000


	//----- nvinfo : EIATTR_MAXREG_COUNT
	.align		4
        /*008c*/ 	.byte	0x03, 0x1b
        /*008e*/ 	.short	0x00ff


	//----- nvinfo : EIATTR_EXIT_INSTR_OFFSETS
	.align		4
        /*0090*/ 	.byte	0x04, 0x1c
        /*0092*/ 	.short	(.L_29 - .L_28)


	//   ....[0]....
.L_28:
        /*0094*/ 	.word	0x00000440


	//   ....[1]....
        /*0098*/ 	.word	0x00000460


	//----- nvinfo : EIATTR_REQNTID
	.align		4
.L_29:
        /*009c*/ 	.byte	0x04, 0x10
        /*009e*/ 	.short	(.L_31 - .L_30)
.L_30:
        /*00a0*/ 	.word	0x00000080
        /*00a4*/ 	.word	0x00000001
        /*00a8*/ 	.word	0x00000001


	//----- nvinfo : EIATTR_CBANK_PARAM_SIZE
	.align		4
.L_31:
        /*00ac*/ 	.byte	0x03, 0x19
        /*00ae*/ 	.short	0x003c


	//----- nvinfo : EIATTR_PARAM_CBANK
	.align		4
        /*00b0*/ 	.byte	0x04, 0x0a
        /*00b2*/ 	.short	(.L_33 - .L_32)
	.align		4
.L_32:
        /*00b4*/ 	.word	index@(.nv.constant0.triton_poi_fused__native_batch_norm_legit_no_training_convolution_sigmoid_27)
        /*00b8*/ 	.short	0x0210
        /*00ba*/ 	.short	0x003c


	//----- nvinfo : EIATTR_SW_WAR
	.align		4
.L_33:
        /*00bc*/ 	.byte	0x04, 0x36
        /*00be*/ 	.short	(.L_35 - .L_34)
.L_34:
        /*00c0*/ 	.word	0x00000008
.L_35:


//--------------------- .nv.callgraph             --------------------------
	.section	.nv.callgraph,"",@"SHT_CUDA_CALLGRAPH"
	.align	4
	.sectionentsize	8
	.align		4
        /*0000*/ 	.word	0x00000000
	.align		4
        /*0004*/ 	.word	0xffffffff
	.align		4
        /*0008*/ 	.word	0x00000000
	.align		4
        /*000c*/ 	.word	0xfffffffe
	.align		4
        /*0010*/ 	.word	0x00000000
	.align		4
        /*0014*/ 	.word	0xfffffffd
	.align		4
        /*0018*/ 	.word	0x00000000
	.align		4
        /*001c*/ 	.word	0xfffffffc


//--------------------- .nv.constant4             --------------------------
	.section	.nv.constant4,"a",@progbits
	.align	8
	.align		8
.nv.constant4:
        /*0000*/ 	.dword	_$_str
	.align		8
        /*0008*/ 	.dword	_$_str_$_2


//--------------------- .text.triton_poi_fused__native_batch_norm_legit_no_training_convolution_sigmoid_27 --------------------------
	.section	.text.triton_poi_fused__native_batch_norm_legit_no_training_convolution_sigmoid_27,"ax",@progbits
	.align	128
        .global         triton_poi_fused__native_batch_norm_legit_no_training_convolution_sigmoid_27
        .type           triton_poi_fused__native_batch_norm_legit_no_training_convolution_sigmoid_27,@function
        .size           triton_poi_fused__native_batch_norm_legit_no_training_convolution_sigmoid_27,(.L_x_1 - triton_poi_fused__native_batch_norm_legit_no_training_convolution_sigmoid_27)
        .other          triton_poi_fused__native_batch_norm_legit_no_training_convolution_sigmoid_27,@"STO_CUDA_ENTRY STV_DEFAULT"
triton_poi_fused__native_batch_norm_legit_no_training_convolution_sigmoid_27:
.text.triton_poi_fused__native_batch_norm_legit_no_training_convolution_sigmoid_27:
[----:B------:R-:W0:Y:S08]  /*0000*/  LDC R1, c[0x0][0x28] ;  /* 0x00000a00ff017b82 */ /* 0x000e300000000800 */
[----:B------:R-:W1:Y:S01]  /*0010*/  LDC.64 R2, c[0x0][0x228] ;  /* 0x00008a00ff027b82 */ /* 0x000e620000000a00 */
[----:B------:R-:W2:Y:S01]  /*0020*/  S2R R0, SR_TID.X ;  /* 0x0000000000007919 */ /* 0x000ea20000002100 */
[----:B------:R-:W-:Y:S01]  /*0030*/  ULDC.64 UR4, c[0x0][0x208] ;  /* 0x0000820000047ab9 */ /* 0x000fe20000000a00 */
[----:B------:R-:W3:Y:S05]  /*0040*/  S2R R5, SR_CTAID.X ;  /* 0x0000000000057919 */ /* 0x000eea0000002500 */
[----:B------:R-:W4:Y:S01]  /*0050*/  LDC.64 R14, c[0x0][0x210] ;  /* 0x00008400ff0e7b82 */ /* 0x000f220000000a00 */
[----:B-1----:R4:W5:Y:S07]  /*0060*/  LDG.E R16, desc[UR4][R2.64] ;  /* 0x0000000402107981 */ /* 0x00296e000c1e1900 */
[----:B------:R-:W1:Y:S01]  /*0070*/  LDC.64 R6, c[0x0][0x218] ;  /* 0x00008600ff067b82 */ /* 0x000e620000000a00 */
[----:B--2---:R-:W-:-:S07]  /*0080*/  SHF.L.U32 R0, R0, 0x1, RZ ;  /* 0x0000000100007819 */ /* 0x004fce00000006ff */
[----:B------:R-:W2:Y:S01]  /*0090*/  LDC.64 R8, c[0x0][0x220] ;  /* 0x00008800ff087b82 */ /* 0x000ea20000000a00 */
[----:B------:R-:W-:-:S04]  /*00a0*/  LOP3.LUT R0, R0, 0xfe, RZ, 0xc0, !PT ;  /* 0x000000fe00007812 */ /* 0x000fc800078ec0ff */
[----:B---3--:R-:W-:-:S03]  /*00b0*/  LEA R0, R5, R0, 0x8 ;  /* 0x0000000005007211 */ /* 0x008fc600078e40ff */
[----:B------:R-:W3:Y:S01]  /*00c0*/  LDC.64 R10, c[0x0][0x230] ;  /* 0x00008c00ff0a7b82 */ /* 0x000ee20000000a00 */
[----:B------:R-:W-:Y:S02]  /*00d0*/  CS2R R4, SRZ ;  /* 0x0000000000047805 */ /* 0x000fe4000001ff00 */
[C---:B------:R-:W-:Y:S01]  /*00e0*/  ISETP.GE.AND P0, PT, R0.reuse, 0x100, PT ;  /* 0x000001000000780c */ /* 0x040fe20003f06270 */
[----:B----4-:R-:W-:Y:S01]  /*00f0*/  IMAD.WIDE R2, R0, 0x4, R14 ;  /* 0x0000000400027825 */ /* 0x010fe200078e020e */
[----:B-1----:R1:W4:Y:S03]  /*0100*/  LDG.E R7, desc[UR4][R6.64] ;  /* 0x0000000406077981 */ /* 0x002326000c1e1900 */
[----:B------:R-:W1:Y:S08]  /*0110*/  LDC.64 R12, c[0x0][0x238] ;  /* 0x00008e00ff0c7b82 */ /* 0x000e700000000a00 */
[----:B------:R-:W4:Y:S04]  /*0120*/  @!P0 LDG.E.64 R4, desc[UR4][R2.64] ;  /* 0x0000000402048981 */ /* 0x000f28000c1e1b00 */
[----:B--2---:R2:W4:Y:S04]  /*0130*/  LDG.E R8, desc[UR4][R8.64] ;  /* 0x0000000408087981 */ /* 0x004528000c1e1900 */
[----:B---3--:R-:W3:Y:S04]  /*0140*/  LDG.E R10, desc[UR4][R10.64] ;  /* 0x000000040a0a7981 */ /* 0x008ee8000c1e1900 */
[----:B01----:R-:W3:Y:S01]  /*0150*/  LDG.E R13, desc[UR4][R12.64] ;  /* 0x000000040c0d7981 */ /* 0x003ee2000c1e1900 */
[----:B------:R-:W-:Y:S01]  /*0160*/  HFMA2.MMA R6, -RZ, RZ, 1.625, 0 ;  /* 0x3e800000ff067435 */ /* 0x000fe200000001ff */
[----:B-----5:R-:W-:-:S04]  /*0170*/  FADD R16, R16, 9.9999997473787516356e-06 ;  /* 0x3727c5ac10107421 */ /* 0x020fc80000000000 */
[----:B------:R-:W0:Y:S02]  /*0180*/  MUFU.SQRT R14, R16 ;  /* 0x00000010000e7308 */ /* 0x000e240000002000 */
[C---:B0-----:R-:W-:Y:S02]  /*0190*/  FSETP.GT.AND P1, PT, R14.reuse, 8.50705917302346158658e+37, PT ;  /* 0x7e8000000e00780b */ /* 0x041fe40003f24000 */
[----:B------:R-:W-:-:S11]  /*01a0*/  FSETP.GEU.AND P2, PT, R14, 1.175494350822287508e-38, PT ;  /* 0x008000000e00780b */ /* 0x000fd60003f4e000 */
[----:B------:R-:W-:-:S04]  /*01b0*/  @P1 FMUL R14, R14, 0.25 ;  /* 0x3e8000000e0e1820 */ /* 0x000fc80000400000 */
[----:B------:R-:W-:-:S06]  /*01c0*/  @!P2 FMUL R14, R14, 16777216 ;  /* 0x4b8000000e0ea820 */ /* 0x000fcc0000400000 */
[----:B------:R-:W0:Y:S01]  /*01d0*/  MUFU.RCP R14, R14 ;  /* 0x0000000e000e7308 */ /* 0x000e220000001000 */
[----:B--2---:R-:W-:Y:S01]  /*01e0*/  FSEL R9, R6, 1, P1 ;  /* 0x3f80000006097808 */ /* 0x004fe20000800000 */
[C---:B----4-:R-:W-:Y:S01]  /*01f0*/  FADD R4, R7.reuse, R4 ;  /* 0x0000000407047221 */ /* 0x050fe20000000000 */
[----:B------:R-:W-:-:S03]  /*0200*/  FADD R5, R7, R5 ;  /* 0x0000000507057221 */ /* 0x000fc60000000000 */
[----:B------:R-:W-:Y:S01]  /*0210*/  @!P2 FMUL R9, R9, 16777216 ;  /* 0x4b8000000909a820 */ /* 0x000fe20000400000 */
[C---:B------:R-:W-:Y:S01]  /*0220*/  FADD R7, -R8.reuse, R4 ;  /* 0x0000000408077221 */ /* 0x040fe20000000100 */
[----:B------:R-:W-:Y:S02]  /*0230*/  FADD R8, -R8, R5 ;  /* 0x0000000508087221 */ /* 0x000fe40000000100 */
[----:B0-----:R-:W-:-:S04]  /*0240*/  FMUL R9, R14, R9 ;  /* 0x000000090e097220 */ /* 0x001fc80000400000 */
[-C--:B------:R-:W-:Y:S01]  /*0250*/  FMUL R7, R7, R9.reuse ;  /* 0x0000000907077220 */ /* 0x080fe20000400000 */
[----:B------:R-:W-:-:S03]  /*0260*/  FMUL R8, R8, R9 ;  /* 0x0000000908087220 */ /* 0x000fc60000400000 */
[C-C-:B---3--:R-:W-:Y:S01]  /*0270*/  FFMA R7, R10.reuse, R7, R13.reuse ;  /* 0x000000070a077223 */ /* 0x148fe2000000000d */
[----:B------:R-:W-:-:S03]  /*0280*/  FFMA R8, R10, R8, R13 ;  /* 0x000000080a087223 */ /* 0x000fc6000000000d */
[----:B------:R-:W-:Y:S01]  /*0290*/  FADD R7, RZ, -R7 ;  /* 0x80000007ff077221 */ /* 0x000fe20000000000 */
[----:B------:R-:W-:-:S03]  /*02a0*/  FADD R8, RZ, -R8 ;  /* 0x80000008ff087221 */ /* 0x000fc60000000000 */
[----:B------:R-:W-:Y:S01]  /*02b0*/  FMUL R7, R7, 1.4426950216293334961 ;  /* 0x3fb8aa3b07077820 */ /* 0x000fe20000400000 */
[----:B------:R-:W-:-:S04]  /*02c0*/  FMUL R10, R8, 1.4426950216293334961 ;  /* 0x3fb8aa3b080a7820 */ /* 0x000fc80000400000 */
[----:B------:R-:W-:Y:S02]  /*02d0*/  FSETP.GEU.AND P1, PT, R7, -126, PT ;  /* 0xc2fc00000700780b */ /* 0x000fe40003f2e000 */
[----:B------:R-:W-:-:S11]  /*02e0*/  FSETP.GEU.AND P2, PT, R10, -126, PT ;  /* 0xc2fc00000a00780b */ /* 0x000fd60003f4e000 */
[----:B------:R-:W-:Y:S02]  /*02f0*/  @!P1 FMUL R7, R7, 0.5 ;  /* 0x3f00000007079820 */ /* 0x000fe40000400000 */
[----:B------:R-:W-:Y:S02]  /*0300*/  @!P2 FMUL R10, R10, 0.5 ;  /* 0x3f0000000a0aa820 */ /* 0x000fe40000400000 */
[----:B------:R-:W0:Y:S08]  /*0310*/  MUFU.EX2 R8, R7 ;  /* 0x0000000700087308 */ /* 0x000e300000000800 */
[----:B------:R-:W1:Y:S01]  /*0320*/  MUFU.EX2 R9, R10 ;  /* 0x0000000a00097308 */ /* 0x000e620000000800 */
[----:B0-----:R-:W-:-:S04]  /*0330*/  @!P1 FMUL R8, R8, R8 ;  /* 0x0000000808089220 */ /* 0x001fc80000400000 */
[----:B------:R-:W-:Y:S01]  /*0340*/  FADD R11, R8, 1 ;  /* 0x3f800000080b7421 */ /* 0x000fe20000000000 */
[----:B-1----:R-:W-:-:S04]  /*0350*/  @!P2 FMUL R9, R9, R9 ;  /* 0x000000090909a220 */ /* 0x002fc80000400000 */
[----:B------:R-:W-:Y:S01]  /*0360*/  FADD R12, R9, 1 ;  /* 0x3f800000090c7421 */ /* 0x000fe20000000000 */
[----:B------:R-:W-:Y:S01]  /*0370*/  FSETP.GT.AND P1, PT, R11, 8.50705917302346158658e+37, PT ;  /* 0x7e8000000b00780b */ /* 0x000fe20003f24000 */
[----:B------:R-:W0:Y:S03]  /*0380*/  LDC.64 R8, c[0x0][0x240] ;  /* 0x00009000ff087b82 */ /* 0x000e260000000a00 */
[----:B------:R-:W-:-:S09]  /*0390*/  FSETP.GT.AND P2, PT, R12, 8.50705917302346158658e+37, PT ;  /* 0x7e8000000c00780b */ /* 0x000fd20003f44000 */
[----:B------:R-:W-:-:S04]  /*03a0*/  @P1 FMUL R11, R11, 0.25 ;  /* 0x3e8000000b0b1820 */ /* 0x000fc80000400000 */
[----:B------:R-:W-:Y:S02]  /*03b0*/  @P2 FMUL R12, R12, 0.25 ;  /* 0x3e8000000c0c2820 */ /* 0x000fe40000400000 */
[----:B------:R-:W1:Y:S08]  /*03c0*/  MUFU.RCP R11, R11 ;  /* 0x0000000b000b7308 */ /* 0x000e700000001000 */
[----:B------:R-:W2:Y:S01]  /*03d0*/  MUFU.RCP R12, R12 ;  /* 0x0000000c000c7308 */ /* 0x000ea20000001000 */
[----:B------:R-:W-:-:S02]  /*03e0*/  FSEL R10, R6, 1, P1 ;  /* 0x3f800000060a7808 */ /* 0x000fc40000800000 */
[----:B------:R-:W-:Y:S01]  /*03f0*/  FSEL R13, R6, 1, P2 ;  /* 0x3f800000060d7808 */ /* 0x000fe20001000000 */
[----:B------:R3:W-:Y:S01]  /*0400*/  @!P0 STG.E.64 desc[UR4][R2.64], R4 ;  /* 0x0000000402008986 */ /* 0x0007e2000c101b04 */
[----:B0-----:R-:W-:-:S04]  /*0410*/  IMAD.WIDE R6, R0, 0x4, R8 ;  /* 0x0000000400067825 */ /* 0x001fc800078e0208 */
[----:B-1----:R-:W-:Y:S01]  /*0420*/  FMUL R8, R11, R10 ;  /* 0x0000000a0b087220 */ /* 0x002fe20000400000 */
[----:B--2---:R-:W-:Y:S01]  /*0430*/  FMUL R9, R12, R13 ;  /* 0x0000000d0c097220 */ /* 0x004fe20000400000 */
[----:B------:R-:W-:Y:S06]  /*0440*/  @P0 EXIT ;  /* 0x000000000000094d */ /* 0x000fec0003800000 */
[----:B------:R-:W-:Y:S01]  /*0450*/  STG.E.64 desc[UR4][R6.64], R8 ;  /* 0x0000000806007986 */ /* 0x000fe2000c101b04 */
[----:B------:R-:W-:Y:S05]  /*0460*/  EXIT ;  /* 0x000000000000794d */ /* 0x000fea0003800000 */
.L_x_0:
[----:B------:R-:W-:-:S00]  /*0470*/  BRA `(.L_x_0) ;  /* 0xfffffffc00fc7947 */ /* 0x000fc0000383ffff */
[----:B------:R-:W-:-:S00]  /*0480*/  NOP ;  /* 0x0000000000007918 */ /* 0x000fc00000000000 */
[----:B------:R-:W-:-:S00]  /*0490*/  NOP ;  /* 0x0000000000007918 */ /* 0x000fc00000000000 */
[----:B------:R-:W-:-:S00]  /*04a0*/  NOP ;  /* 0x0000000000007918 */ /* 0x000fc00000000000 */
[----:B------:R-:W-:-:S00]  /*04b0*/  NOP ;  /* 0x0000000000007918 */ /* 0x000fc00000000000 */
[----:B------:R-:W-:-:S00]  /*04c0*/  NOP ;  /* 0x0000000000007918 */ /* 0x000fc00000000000 */
[----:B------:R-:W-:-:S00]  /*04d0*/  NOP ;  /* 0x0000000000007918 */ /* 0x000fc00000000000 */
[----:B------:R-:W-:-:S00]  /*04e0*/  NOP ;  /* 0x0000000000007918 */ /* 0x000fc00000000000 */
[----:B------:R-:W-:-:S00]  /*04f0*/  NOP ;  /* 0x0000000000007918 */ /* 0x000fc00000000000 */
.L_x_1:


//--------------------- .nv.global.init           --------------------------
	.section	.nv.global.init,"aw",@progbits
.nv.global.init:
	.type		_$_str,@object
	.size		_$_str,(_$_str_$_2 - _$_str)
_$_str:
        /*0000*/ 	.byte	0x5f, 0x5f, 0x43, 0x55, 0x44, 0x41, 0x5f, 0x46, 0x54, 0x5a, 0x00
	.type		_$_str_$_2,@object
	.size		_$_str_$_2,(.L_1 - _$_str_$_2)
_$_str_$_2:
        /*000b*/ 	.byte	0x5f, 0x5f, 0x43, 0x55, 0x44, 0x41, 0x5f, 0x50, 0x52, 0x45, 0x43, 0x5f, 0x53, 0x51, 0x52, 0x54
        /*001b*/ 	.byte	0x00
.L_1:


//--------------------- .nv.constant0.triton_poi_fused__native_batch_norm_legit_no_training_convolution_sigmoid_27 --------------------------
	.section	.nv.constant0.triton_poi_fused__native_batch_norm_legit_no_training_convolution_sigmoid_27,"a",@progbits
	.sectionflags	@""
	.align	4
.nv.constant0.triton_poi_fused__native_batch_norm_legit_no_training_convolution_sigmoid_27:
	.zero		588
